//
// Generated by NVIDIA NVVM Compiler
//
// Compiler Build ID: CL-36424714
// Cuda compilation tools, release 13.0, V13.0.88
// Based on NVVM 20.0.0
//

.version 9.0
.target sm_100
.address_size 64

	// .globl	_Z3oddPii

.visible .entry _Z3oddPii(
	.param .u64 .ptr .align 1 _Z3oddPii_param_0,
	.param .u32 _Z3oddPii_param_1
)
{
	.reg .pred 	%p<5>;
	.reg .b32 	%r<12>;
	.reg .b64 	%rd<5>;

	ld.param.u64 	%rd2, [_Z3oddPii_param_0];
	ld.param.u32 	%r4, [_Z3oddPii_param_1];
	mov.u32 	%r6, %ctaid.x;
	mov.u32 	%r7, %ntid.x;
	mov.u32 	%r8, %tid.x;
	mad.lo.s32 	%r9, %r6, %r7, %r8;
	and.b32  	%r10, %r9, -2147483647;
	setp.ne.s32 	%p1, %r10, 1;
	add.s32 	%r11, %r4, -1;
	setp.ge.s32 	%p2, %r9, %r11;
	or.pred  	%p3, %p1, %p2;
	@%p3 bra 	$L__BB0_3;
	cvta.to.global.u64 	%rd3, %rd2;
	mul.wide.u32 	%rd4, %r9, 4;
	add.s64 	%rd1, %rd3, %rd4;
	ld.global.u32 	%r2, [%rd1];
	ld.global.u32 	%r3, [%rd1+4];
	setp.le.s32 	%p4, %r2, %r3;
	@%p4 bra 	$L__BB0_3;
	st.global.u32 	[%rd1], %r3;
	st.global.u32 	[%rd1+4], %r2;
$L__BB0_3:
	ret;

}
	// .globl	_Z4evenPii
.visible .entry _Z4evenPii(
	.param .u64 .ptr .align 1 _Z4evenPii_param_0,
	.param .u32 _Z4evenPii_param_1
)
{
	.reg .pred 	%p<5>;
	.reg .b32 	%r<12>;
	.reg .b64 	%rd<5>;

	ld.param.u64 	%rd2, [_Z4evenPii_param_0];
	ld.param.u32 	%r4, [_Z4evenPii_param_1];
	mov.u32 	%r6, %ctaid.x;
	mov.u32 	%r7, %ntid.x;
	mov.u32 	%r8, %tid.x;
	mad.lo.s32 	%r9, %r6, %r7, %r8;
	and.b32  	%r10, %r9, 1;
	setp.eq.b32 	%p1, %r10, 1;
	add.s32 	%r11, %r4, -1;
	setp.ge.s32 	%p2, %r9, %r11;
	or.pred  	%p3, %p1, %p2;
	@%p3 bra 	$L__BB1_3;
	cvta.to.global.u64 	%rd3, %rd2;
	mul.wide.s32 	%rd4, %r9, 4;
	add.s64 	%rd1, %rd3, %rd4;
	ld.global.u32 	%r2, [%rd1];
	ld.global.u32 	%r3, [%rd1+4];
	setp.le.s32 	%p4, %r2, %r3;
	@%p4 bra 	$L__BB1_3;
	st.global.u32 	[%rd1], %r3;
	st.global.u32 	[%rd1+4], %r2;
$L__BB1_3:
	ret;

}


// ===== COMPILED SASS (sm_100) =====

	.target	sm_100

	.elftype	@"ET_EXEC"


//--------------------- .note.nv.tkinfo           --------------------------
	.section	.note.nv.tkinfo,"",@"SHT_NOTE"
	.sectionflags	@"SHF_NOTE_NV_TKINFO"
	.tkinfo
        /*0018*/ 	.word	0x00000002
        /*0030*/ 	.string	""
        /*0030*/ 	.string	"ptxas"
        /*0030*/ 	.string	"Cuda compilation tools, release 13.0, V13.0.88"
        /*0030*/ 	.string	"Build cuda_13.0.r13.0/compiler.36424714_0"
        /*0030*/ 	.string	"-arch sm_100 -m 64 "



//--------------------- .note.nv.cuinfo           --------------------------
	.section	.note.nv.cuinfo,"",@"SHT_NOTE"
	.sectionflags	@"SHF_NOTE_NV_CUINFO"
        /*0018*/ 	.short	0x0002
        /*001a*/ 	.short	0x0064
        /*001c*/ 	.short	0x0082
	.zero		2


//--------------------- .nv.info                  --------------------------
	.section	.nv.info,"",@"SHT_CUDA_INFO"
	.align	4


	//----- nvinfo : EIATTR_REGCOUNT
	.align		4
        /*0000*/ 	.byte	0x04, 0x2f
        /*0002*/ 	.short	(.L_1 - .L_0)
	.align		4
.L_0:
        /*0004*/ 	.word	index@(_Z3oddPii)
        /*0008*/ 	.word	0x00000008


	//----- nvinfo : EIATTR_FRAME_SIZE
	.align		4
.L_1:
        /*000c*/ 	.byte	0x04, 0x11
        /*000e*/ 	.short	(.L_3 - .L_2)
	.align		4
.L_2:
        /*0010*/ 	.word	index@(_Z3oddPii)
        /*0014*/ 	.word	0x00000000


	//----- nvinfo : EIATTR_REGCOUNT
	.align		4
.L_3:
        /*0018*/ 	.byte	0x04, 0x2f
        /*001a*/ 	.short	(.L_5 - .L_4)
	.align		4
.L_4:
        /*001c*/ 	.word	index@(_Z4evenPii)
        /*0020*/ 	.word	0x00000008


	//----- nvinfo : EIATTR_FRAME_SIZE
	.align		4
.L_5:
        /*0024*/ 	.byte	0x04, 0x11
        /*0026*/ 	.short	(.L_7 - .L_6)
	.align		4
.L_6:
        /*0028*/ 	.word	index@(_Z4evenPii)
        /*002c*/ 	.word	0x00000000


	//----- nvinfo : EIATTR_MIN_STACK_SIZE
	.align		4
.L_7:
        /*0030*/ 	.byte	0x04, 0x12
        /*0032*/ 	.short	(.L_9 - .L_8)
	.align		4
.L_8:
        /*0034*/ 	.word	index@(_Z4evenPii)
        /*0038*/ 	.word	0x00000000


	//----- nvinfo : EIATTR_MIN_STACK_SIZE
	.align		4
.L_9:
        /*003c*/ 	.byte	0x04, 0x12
        /*003e*/ 	.short	(.L_11 - .L_10)
	.align		4
.L_10:
        /*0040*/ 	.word	index@(_Z3oddPii)
        /*0044*/ 	.word	0x00000000
.L_11:


//--------------------- .nv.compat                --------------------------
	.section	.nv.compat,"",@"SHT_CUDA_COMPAT_INFO"
	.align	4
        /*0000*/ 	.byte	0x02, 0x09, 0x00, 0x00, 0x02, 0x02, 0x01, 0x00, 0x02, 0x05, 0x05, 0x00, 0x03, 0x07, 0x01, 0x01
        /*0010*/ 	.byte	0x02, 0x03, 0x00, 0x00, 0x02, 0x06, 0x01, 0x00, 0x04, 0x0b, 0x08, 0x00, 0x09, 0x00, 0x00, 0x00
        /*0020*/ 	.byte	0x00, 0x00, 0x00, 0x00


//--------------------- .nv.info._Z4evenPii       --------------------------
	.section	.nv.info._Z4evenPii,"",@"SHT_CUDA_INFO"
	.sectionflags	@""
	.align	4


	//----- nvinfo : EIATTR_CUDA_API_VERSION
	.align		4
        /*0000*/ 	.byte	0x04, 0x37
        /*0002*/ 	.short	(.L_13 - .L_12)
.L_12:
        /*0004*/ 	.word	0x00000082


	//----- nvinfo : EIATTR_KPARAM_INFO
	.align		4
.L_13:
        /*0008*/ 	.byte	0x04, 0x17
        /*000a*/ 	.short	(.L_15 - .L_14)
.L_14:
        /*000c*/ 	.word	0x00000000
        /*0010*/ 	.short	0x0001
        /*0012*/ 	.short	0x0008
        /*0014*/ 	.byte	0x00, 0xf0, 0x11, 0x00


	//----- nvinfo : EIATTR_KPARAM_INFO
	.align		4
.L_15:
        /*0018*/ 	.byte	0x04, 0x17
        /*001a*/ 	.short	(.L_17 - .L_16)
.L_16:
        /*001c*/ 	.word	0x00000000
        /*0020*/ 	.short	0x0000
        /*0022*/ 	.short	0x0000
        /*0024*/ 	.byte	0x00, 0xf5, 0x21, 0x00


	//----- nvinfo : EIATTR_SPARSE_MMA_MASK
	.align		4
.L_17:
        /*0028*/ 	.byte	0x03, 0x50
        /*002a*/ 	.short	0x0000


	//----- nvinfo : EIATTR_MAXREG_COUNT
	.align		4
        /*002c*/ 	.byte	0x03, 0x1b
        /*002e*/ 	.short	0x00ff


	//----- nvinfo : EIATTR_MERCURY_ISA_VERSION
	.align		4
        /*0030*/ 	.byte	0x03, 0x5f
        /*0032*/ 	.short	0x0101


	//----- nvinfo : EIATTR_VRC_CTA_INIT_COUNT
	.align		4
        /*0034*/ 	.byte	0x02, 0x4a
	.zero		1
	.zero		1


	//----- nvinfo : EIATTR_EXIT_INSTR_OFFSETS
	.align		4
        /*0038*/ 	.byte	0x04, 0x1c
        /*003a*/ 	.short	(.L_19 - .L_18)


	//   ....[0]....
.L_18:
        /*003c*/ 	.word	0x000000a0


	//   ....[1]....
        /*0040*/ 	.word	0x00000110


	//   ....[2]....
        /*0044*/ 	.word	0x00000140


	//----- nvinfo : EIATTR_CBANK_PARAM_SIZE
	.align		4
.L_19:
        /*0048*/ 	.byte	0x03, 0x19
        /*004a*/ 	.short	0x000c


	//----- nvinfo : EIATTR_PARAM_CBANK
	.align		4
        /*004c*/ 	.byte	0x04, 0x0a
        /*004e*/ 	.short	(.L_21 - .L_20)
	.align		4
.L_20:
        /*0050*/ 	.word	index@(.nv.constant0._Z4evenPii)
        /*0054*/ 	.short	0x0380
        /*0056*/ 	.short	0x000c


	//----- nvinfo : EIATTR_SW_WAR
	.align		4
.L_21:
        /*0058*/ 	.byte	0x04, 0x36
        /*005a*/ 	.short	(.L_23 - .L_22)
.L_22:
        /*005c*/ 	.word	0x00000008
.L_23:


//--------------------- .nv.info._Z3oddPii        --------------------------
	.section	.nv.info._Z3oddPii,"",@"SHT_CUDA_INFO"
	.sectionflags	@""
	.align	4


	//----- nvinfo : EIATTR_CUDA_API_VERSION
	.align		4
        /*0000*/ 	.byte	0x04, 0x37
        /*0002*/ 	.short	(.L_25 - .L_24)
.L_24:
        /*0004*/ 	.word	0x00000082


	//----- nvinfo : EIATTR_KPARAM_INFO
	.align		4
.L_25:
        /*0008*/ 	.byte	0x04, 0x17
        /*000a*/ 	.short	(.L_27 - .L_26)
.L_26:
        /*000c*/ 	.word	0x00000000
        /*0010*/ 	.short	0x0001
        /*0012*/ 	.short	0x0008
        /*0014*/ 	.byte	0x00, 0xf0, 0x11, 0x00


	//----- nvinfo : EIATTR_KPARAM_INFO
	.align		4
.L_27:
        /*0018*/ 	.byte	0x04, 0x17
        /*001a*/ 	.short	(.L_29 - .L_28)
.L_28:
        /*001c*/ 	.word	0x00000000
        /*0020*/ 	.short	0x0000
        /*0022*/ 	.short	0x0000
        /*0024*/ 	.byte	0x00, 0xf5, 0x21, 0x00


	//----- nvinfo : EIATTR_SPARSE_MMA_MASK
	.align		4
.L_29:
        /*0028*/ 	.byte	0x03, 0x50
        /*002a*/ 	.short	0x0000


	//----- nvinfo : EIATTR_MAXREG_COUNT
	.align		4
        /*002c*/ 	.byte	0x03, 0x1b
        /*002e*/ 	.short	0x00ff


	//----- nvinfo : EIATTR_MERCURY_ISA_VERSION
	.align		4
        /*0030*/ 	.byte	0x03, 0x5f
        /*0032*/ 	.short	0x0101


	//----- nvinfo : EIATTR_VRC_CTA_INIT_COUNT
	.align		4
        /*0034*/ 	.byte	0x02, 0x4a
	.zero		1
	.zero		1


	//----- nvinfo : EIATTR_EXIT_INSTR_OFFSETS
	.align		4
        /*0038*/ 	.byte	0x04, 0x1c
        /*003a*/ 	.short	(.L_31 - .L_30)


	//   ....[0]....
.L_30:
        /*003c*/ 	.word	0x000000a0


	//   ....[1]....
        /*0040*/ 	.word	0x00000110


	//   ....[2]....
        /*0044*/ 	.word	0x00000140


	//----- nvinfo : EIATTR_CBANK_PARAM_SIZE
	.align		4
.L_31:
        /*0048*/ 	.byte	0x03, 0x19
        /*004a*/ 	.short	0x000c


	//----- nvinfo : EIATTR_PARAM_CBANK
	.align		4
        /*004c*/ 	.byte	0x04, 0x0a
        /*004e*/ 	.short	(.L_33 - .L_32)
	.align		4
.L_32:
        /*0050*/ 	.word	index@(.nv.constant0._Z3oddPii)
        /*0054*/ 	.short	0x0380
        /*0056*/ 	.short	0x000c


	//----- nvinfo : EIATTR_SW_WAR
	.align		4
.L_33:
        /*0058*/ 	.byte	0x04, 0x36
        /*005a*/ 	.short	(.L_35 - .L_34)
.L_34:
        /*005c*/ 	.word	0x00000008
.L_35:


//--------------------- .nv.callgraph             --------------------------
	.section	.nv.callgraph,"",@"SHT_CUDA_CALLGRAPH"
	.align	4
	.sectionentsize	8
	.align		4
        /*0000*/ 	.word	0x00000000
	.align		4
        /*0004*/ 	.word	0xffffffff
	.align		4
        /*0008*/ 	.word	0x00000000
	.align		4
        /*000c*/ 	.word	0xfffffffe
	.align		4
        /*0010*/ 	.word	0x00000000
	.align		4
        /*0014*/ 	.word	0xfffffffd
	.align		4
        /*0018*/ 	.word	0x00000000
	.align		4
        /*001c*/ 	.word	0xfffffffc


//--------------------- .text._Z4evenPii          --------------------------
	.section	.text._Z4evenPii,"ax",@progbits
	.align	128
        .global         _Z4evenPii
        .type           _Z4evenPii,@function
        .size           _Z4evenPii,(.L_x_2 - _Z4evenPii)
        .other          _Z4evenPii,@"STO_CUDA_ENTRY STV_DEFAULT"
_Z4evenPii:
.text._Z4evenPii:
[----:B------:R-:W-:Y:S01]  /*0000*/  LDC R1, c[0x0][0x37c] ;  /* 0x0000df00ff017b82 */ /* 0x000fe20000000800 */
[----:B------:R-:W0:Y:S07]  /*0010*/  S2R R0, SR_TID.X ;  /* 0x0000000000007919 */ /* 0x000e2e0000002100 */
[----:B------:R-:W0:Y:S01]  /*0020*/  S2UR UR5, SR_CTAID.X ;  /* 0x00000000000579c3 */ /* 0x000e220000002500 */
[----:B------:R-:W1:Y:S07]  /*0030*/  LDCU UR4, c[0x0][0x388] ;  /* 0x00007100ff0477ac */ /* 0x000e6e0008000800 */
[----:B------:R-:W0:Y:S01]  /*0040*/  LDC R5, c[0x0][0x360] ;  /* 0x0000d800ff057b82 */ /* 0x000e220000000800 */
[----:B-1----:R-:W-:Y:S01]  /*0050*/  UIADD3 UR4, UPT, UPT, UR4, -0x1, URZ ;  /* 0xffffffff04047890 */ /* 0x002fe2000fffe0ff */
[----:B0-----:R-:W-:-:S05]  /*0060*/  IMAD R5, R5, UR5, R0 ;  /* 0x0000000505057c24 */ /* 0x001fca000f8e0200 */
[C---:B------:R-:W-:Y:S02]  /*0070*/  ISETP.GE.AND P0, PT, R5.reuse, UR4, PT ;  /* 0x0000000405007c0c */ /* 0x040fe4000bf06270 */
[----:B------:R-:W-:-:S04]  /*0080*/  LOP3.LUT R0, R5, 0x1, RZ, 0xc0, !PT ;  /* 0x0000000105007812 */ /* 0x000fc800078ec0ff */
[----:B------:R-:W-:-:S13]  /*0090*/  ISETP.EQ.U32.OR P0, PT, R0, 0x1, P0 ;  /* 0x000000010000780c */ /* 0x000fda0000702470 */
[----:B------:R-:W-:Y:S05]  /*00a0*/  @P0 EXIT ;  /* 0x000000000000094d */ /* 0x000fea0003800000 */
[----:B------:R-:W0:Y:S01]  /*00b0*/  LDC.64 R2, c[0x0][0x380] ;  /* 0x0000e000ff027b82 */ /* 0x000e220000000a00 */
[----:B------:R-:W1:Y:S01]  /*00c0*/  LDCU.64 UR4, c[0x0][0x358] ;  /* 0x00006b00ff0477ac */ /* 0x000e620008000a00 */
[----:B0-----:R-:W-:-:S05]  /*00d0*/  IMAD.WIDE R2, R5, 0x4, R2 ;  /* 0x0000000405027825 */ /* 0x001fca00078e0202 */
[----:B-1----:R-:W2:Y:S04]  /*00e0*/  LDG.E R5, desc[UR4][R2.64] ;  /* 0x0000000402057981 */ /* 0x002ea8000c1e1900 */
[----:B------:R-:W2:Y:S02]  /*00f0*/  LDG.E R0, desc[UR4][R2.64+0x4] ;  /* 0x0000040402007981 */ /* 0x000ea4000c1e1900 */
[----:B--2---:R-:W-:-:S13]  /*0100*/  ISETP.GT.AND P0, PT, R5, R0, PT ;  /* 0x000000000500720c */ /* 0x004fda0003f04270 */
[----:B------:R-:W-:Y:S05]  /*0110*/  @!P0 EXIT ;  /* 0x000000000000894d */ /* 0x000fea0003800000 */
[----:B------:R-:W-:Y:S04]  /*0120*/  STG.E desc[UR4][R2.64], R0 ;  /* 0x0000000002007986 */ /* 0x000fe8000c101904 */
[----:B------:R-:W-:Y:S01]  /*0130*/  STG.E desc[UR4][R2.64+0x4], R5 ;  /* 0x0000040502007986 */ /* 0x000fe2000c101904 */
[----:B------:R-:W-:Y:S05]  /*0140*/  EXIT ;  /* 0x000000000000794d */ /* 0x000fea0003800000 */
.L_x_0:
[----:B------:R-:W-:-:S00]  /*0150*/  BRA `(.L_x_0) ;  /* 0xfffffffc00fc7947 */ /* 0x000fc0000383ffff */
[----:B------:R-:W-:-:S00]  /*0160*/  NOP ;  /* 0x0000000000007918 */ /* 0x000fc00000000000 */
        /* <DEDUP_REMOVED lines=9> */
.L_x_2:


//--------------------- .text._Z3oddPii           --------------------------
	.section	.text._Z3oddPii,"ax",@progbits
	.align	128
        .global         _Z3oddPii
        .type           _Z3oddPii,@function
        .size           _Z3oddPii,(.L_x_3 - _Z3oddPii)
        .other          _Z3oddPii,@"STO_CUDA_ENTRY STV_DEFAULT"
_Z3oddPii:
.text._Z3oddPii:
        /* <DEDUP_REMOVED lines=9> */
[----:B------:R-:W-:-:S13]  /*0090*/  ISETP.NE.OR P0, PT, R0, 0x1, P0 ;  /* 0x000000010000780c */ /* 0x000fda0000705670 */
[----:B------:R-:W-:Y:S05]  /*00a0*/  @P0 EXIT ;  /* 0x000000000000094d */ /* 0x000fea0003800000 */
[----:B------:R-:W0:Y:S01]  /*00b0*/  LDC.64 R2, c[0x0][0x380] ;  /* 0x0000e000ff027b82 */ /* 0x000e220000000a00 */
[----:B------:R-:W1:Y:S01]  /*00c0*/  LDCU.64 UR4, c[0x0][0x358] ;  /* 0x00006b00ff0477ac */ /* 0x000e620008000a00 */
[----:B0-----:R-:W-:-:S05]  /*00d0*/  IMAD.WIDE.U32 R2, R5, 0x4, R2 ;  /* 0x0000000405027825 */ /* 0x001fca00078e0002 */
[----:B-1----:R-:W2:Y:S04]  /*00e0*/  LDG.E R5, desc[UR4][R2.64] ;  /* 0x0000000402057981 */ /* 0x002ea8000c1e1900 */
[----:B------:R-:W2:Y:S02]  /*00f0*/  LDG.E R0, desc[UR4][R2.64+0x4] ;  /* 0x0000040402007981 */ /* 0x000ea4000c1e1900 */
[----:B--2---:R-:W-:-:S13]  /*0100*/  ISETP.GT.AND P0, PT, R5, R0, PT ;  /* 0x000000000500720c */ /* 0x004fda0003f04270 */
[----:B------:R-:W-:Y:S05]  /*0110*/  @!P0 EXIT ;  /* 0x000000000000894d */ /* 0x000fea0003800000 */
[----:B------:R-:W-:Y:S04]  /*0120*/  STG.E desc[UR4][R2.64], R0 ;  /* 0x0000000002007986 */ /* 0x000fe8000c101904 */
[----:B------:R-:W-:Y:S01]  /*0130*/  STG.E desc[UR4][R2.64+0x4], R5 ;  /* 0x0000040502007986 */ /* 0x000fe2000c101904 */
[----:B------:R-:W-:Y:S05]  /*0140*/  EXIT ;  /* 0x000000000000794d */ /* 0x000fea0003800000 */
.L_x_1:
        /* <DEDUP_REMOVED lines=11> */
.L_x_3:


//--------------------- .nv.shared.reserved.0     --------------------------
	.section	.nv.shared.reserved.0,"aw",@nobits
	.weak		__nv_reservedSMEM_offset_0_alias
	.size		__nv_reservedSMEM_offset_0_alias, 0, 64
	.other		__nv_reservedSMEM_offset_0_alias,@"STO_CUDA_RESERVED_SHARED STV_DEFAULT"
__nv_reservedSMEM_offset_0_alias:
	.zero		0
	.zero		64


//--------------------- .nv.constant0._Z4evenPii  --------------------------
	.section	.nv.constant0._Z4evenPii,"a",@progbits
	.sectionflags	@""
	.align	4
.nv.constant0._Z4evenPii:
	.zero		908


//--------------------- .nv.constant0._Z3oddPii   --------------------------
	.section	.nv.constant0._Z3oddPii,"a",@progbits
	.sectionflags	@""
	.align	4
.nv.constant0._Z3oddPii:
	.zero		908


//--------------------- SYMBOLS --------------------------

	.type		.nv.reservedSmem.offset0,@object
	.size		.nv.reservedSmem.offset0,0x4
